	.headerflags	@"EF_CUDA_TEXMODE_UNIFIED EF_CUDA_64BIT_ADDRESS EF_CUDA_ACCELERATORS EF_CUDA_SM90 EF_CUDA_VIRTUAL_SM(EF_CUDA_SM90)"
	.elftype	@"ET_EXEC"


//--------------------- .nv.info                  --------------------------
	.section	.nv.info,"",@"SHT_CUDA_INFO"
	.align	4


	//----- nvinfo : EIATTR_REGCOUNT
	.align		4
        /*0000*/ 	.byte	0x04, 0x2f
        /*0002*/ 	.short	(.L_3 - .L_2)
	.align		4
.L_2:
        /*0004*/ 	.word	index@(triton_poi_fused__native_batch_norm_legit_no_training_silu_0)
        /*0008*/ 	.word	0x00000013


	//----- nvinfo : EIATTR_MIN_STACK_SIZE
	.align		4
.L_3:
        /*000c*/ 	.byte	0x04, 0x12
        /*000e*/ 	.short	(.L_5 - .L_4)
	.align		4
.L_4:
        /*0010*/ 	.word	index@(triton_poi_fused__native_batch_norm_legit_no_training_silu_0)
        /*0014*/ 	.word	0x00000000


	//----- nvinfo : EIATTR_FRAME_SIZE
	.align		4
.L_5:
        /*0018*/ 	.byte	0x04, 0x11
        /*001a*/ 	.short	(.L_7 - .L_6)
	.align		4
.L_6:
        /*001c*/ 	.word	index@(triton_poi_fused__native_batch_norm_legit_no_training_silu_0)
        /*0020*/ 	.word	0x00000000


	//----- nvinfo : EIATTR_MIN_STACK_SIZE
	.align		4
.L_7:
        /*0024*/ 	.byte	0x04, 0x12
        /*0026*/ 	.short	(.L_9 - .L_8)
	.align		4
.L_8:
        /*0028*/ 	.word	index@(triton_poi_fused__native_batch_norm_legit_no_training_silu_0)
        /*002c*/ 	.word	0x00000000
.L_9:


//--------------------- .nv.info.triton_poi_fused__native_batch_norm_legit_no_training_silu_0 --------------------------
	.section	.nv.info.triton_poi_fused__native_batch_norm_legit_no_training_silu_0,"",@"SHT_CUDA_INFO"
	.sectionflags	@""
	.align	4


	//----- nvinfo : EIATTR_CUDA_API_VERSION
	.align		4
        /*0000*/ 	.byte	0x04, 0x37
        /*0002*/ 	.short	(.L_11 - .L_10)
.L_10:
        /*0004*/ 	.word	0x0000007c


	//----- nvinfo : EIATTR_KPARAM_INFO
	.align		4
.L_11:
        /*0008*/ 	.byte	0x04, 0x17
        /*000a*/ 	.short	(.L_13 - .L_12)
.L_12:
        /*000c*/ 	.word	0x00000000
        /*0010*/ 	.short	0x0006
        /*0012*/ 	.short	0x0030
        /*0014*/ 	.byte	0x00, 0xf0, 0x11, 0x00


	//----- nvinfo : EIATTR_KPARAM_INFO
	.align		4
.L_13:
        /*0018*/ 	.byte	0x04, 0x17
        /*001a*/ 	.short	(.L_15 - .L_14)
.L_14:
        /*001c*/ 	.word	0x00000000
        /*0020*/ 	.short	0x0005
        /*0022*/ 	.short	0x0028
        /*0024*/ 	.byte	0x00, 0xf4, 0x21, 0x00


	//----- nvinfo : EIATTR_KPARAM_INFO
	.align		4
.L_15:
        /*0028*/ 	.byte	0x04, 0x17
        /*002a*/ 	.short	(.L_17 - .L_16)
.L_16:
        /*002c*/ 	.word	0x00000000
        /*0030*/ 	.short	0x0004
        /*0032*/ 	.short	0x0020
        /*0034*/ 	.byte	0x00, 0xf4, 0x21, 0x00


	//----- nvinfo : EIATTR_KPARAM_INFO
	.align		4
.L_17:
        /*0038*/ 	.byte	0x04, 0x17
        /*003a*/ 	.short	(.L_19 - .L_18)
.L_18:
        /*003c*/ 	.word	0x00000000
        /*0040*/ 	.short	0x0003
        /*0042*/ 	.short	0x0018
        /*0044*/ 	.byte	0x00, 0xf4, 0x21, 0x00


	//----- nvinfo : EIATTR_KPARAM_INFO
	.align		4
.L_19:
        /*0048*/ 	.byte	0x04, 0x17
        /*004a*/ 	.short	(.L_21 - .L_20)
.L_20:
        /*004c*/ 	.word	0x00000000
        /*0050*/ 	.short	0x0002
        /*0052*/ 	.short	0x0010
        /*0054*/ 	.byte	0x00, 0xf4, 0x21, 0x00


	//----- nvinfo : EIATTR_KPARAM_INFO
	.align		4
.L_21:
        /*0058*/ 	.byte	0x04, 0x17
        /*005a*/ 	.short	(.L_23 - .L_22)
.L_22:
        /*005c*/ 	.word	0x00000000
        /*0060*/ 	.short	0x0001
        /*0062*/ 	.short	0x0008
        /*0064*/ 	.byte	0x00, 0xf4, 0x21, 0x00


	//----- nvinfo : EIATTR_KPARAM_INFO
	.align		4
.L_23:
        /*0068*/ 	.byte	0x04, 0x17
        /*006a*/ 	.short	(.L_25 - .L_24)
.L_24:
        /*006c*/ 	.word	0x00000000
        /*0070*/ 	.short	0x0000
        /*0072*/ 	.short	0x0000
        /*0074*/ 	.byte	0x00, 0xf4, 0x21, 0x00


	//----- nvinfo : EIATTR_SPARSE_MMA_MASK
	.align		4
.L_25:
        /*0078*/ 	.byte	0x03, 0x50
        /*007a*/ 	.short	0x0000


	//----- nvinfo : EIATTR_MAXREG_COUNT
	.align		4
        /*007c*/ 	.byte	0x03, 0x1b
        /*007e*/ 	.short	0x00ff


	//----- nvinfo : EIATTR_EXIT_INSTR_OFFSETS
	.align		4
        /*0080*/ 	.byte	0x04, 0x1c
        /*0082*/ 	.short	(.L_27 - .L_26)


	//   ....[0]....
.L_26:
        /*0084*/ 	.word	0x000003d0


	//   ....[1]....
        /*0088*/ 	.word	0x000003f0


	//----- nvinfo : EIATTR_REQNTID
	.align		4
.L_27:
        /*008c*/ 	.byte	0x04, 0x10
        /*008e*/ 	.short	(.L_29 - .L_28)
.L_28:
        /*0090*/ 	.word	0x00000080
        /*0094*/ 	.word	0x00000001
        /*0098*/ 	.word	0x00000001


	//----- nvinfo : EIATTR_CBANK_PARAM_SIZE
	.align		4
.L_29:
        /*009c*/ 	.byte	0x03, 0x19
        /*009e*/ 	.short	0x0034


	//----- nvinfo : EIATTR_PARAM_CBANK
	.align		4
        /*00a0*/ 	.byte	0x04, 0x0a
        /*00a2*/ 	.short	(.L_31 - .L_30)
	.align		4
.L_30:
        /*00a4*/ 	.word	index@(.nv.constant0.triton_poi_fused__native_batch_norm_legit_no_training_silu_0)
        /*00a8*/ 	.short	0x0210
        /*00aa*/ 	.short	0x0034


	//----- nvinfo : EIATTR_SW_WAR
	.align		4
.L_31:
        /*00ac*/ 	.byte	0x04, 0x36
        /*00ae*/ 	.short	(.L_33 - .L_32)
.L_32:
        /*00b0*/ 	.word	0x00000008
.L_33:


//--------------------- .nv.callgraph             --------------------------
	.section	.nv.callgraph,"",@"SHT_CUDA_CALLGRAPH"
	.align	4
	.sectionentsize	8
	.align		4
        /*0000*/ 	.word	0x00000000
	.align		4
        /*0004*/ 	.word	0xffffffff
	.align		4
        /*0008*/ 	.word	0x00000000
	.align		4
        /*000c*/ 	.word	0xfffffffe
	.align		4
        /*0010*/ 	.word	0x00000000
	.align		4
        /*0014*/ 	.word	0xfffffffd
	.align		4
        /*0018*/ 	.word	0x00000000
	.align		4
        /*001c*/ 	.word	0xfffffffc


//--------------------- .nv.constant4             --------------------------
	.section	.nv.constant4,"a",@progbits
	.align	8
	.align		8
.nv.constant4:
        /*0000*/ 	.dword	_$_str
	.align		8
        /*0008*/ 	.dword	_$_str_$_2


//--------------------- .text.triton_poi_fused__native_batch_norm_legit_no_training_silu_0 --------------------------
	.section	.text.triton_poi_fused__native_batch_norm_legit_no_training_silu_0,"ax",@progbits
	.align	128
        .global         triton_poi_fused__native_batch_norm_legit_no_training_silu_0
        .type           triton_poi_fused__native_batch_norm_legit_no_training_silu_0,@function
        .size           triton_poi_fused__native_batch_norm_legit_no_training_silu_0,(.L_x_1 - triton_poi_fused__native_batch_norm_legit_no_training_silu_0)
        .other          triton_poi_fused__native_batch_norm_legit_no_training_silu_0,@"STO_CUDA_ENTRY STV_DEFAULT"
triton_poi_fused__native_batch_norm_legit_no_training_silu_0:
.text.triton_poi_fused__native_batch_norm_legit_no_training_silu_0:
[----:B------:R-:W0:Y:S01]  /*0000*/  LDC R1, c[0x0][0x28] ;  /* 0x00000a00ff017b82 */ /* 0x000e220000000800 */
[----:B------:R-:W1:Y:S07]  /*0010*/  S2R R0, SR_TID.X ;  /* 0x0000000000007919 */ /* 0x000e6e0000002100 */
[----:B------:R-:W2:Y:S01]  /*0020*/  LDC.64 R6, c[0x0][0x228] ;  /* 0x00008a00ff067b82 */ /* 0x000ea20000000a00 */
[----:B------:R-:W-:Y:S01]  /*0030*/  CS2R R14, SRZ ;  /* 0x00000000000e7805 */ /* 0x000fe2000001ff00 */
[----:B------:R-:W-:Y:S01]  /*0040*/  ULDC.64 UR4, c[0x0][0x208] ;  /* 0x0000820000047ab9 */ /* 0x000fe20000000a00 */
[----:B------:R-:W3:Y:S05]  /*0050*/  S2R R3, SR_CTAID.X ;  /* 0x0000000000037919 */ /* 0x000eea0000002500 */
[----:B------:R-:W4:Y:S08]  /*0060*/  LDC.64 R4, c[0x0][0x220] ;  /* 0x00008800ff047b82 */ /* 0x000f300000000a00 */
[----:B------:R-:W5:Y:S08]  /*0070*/  LDC.64 R8, c[0x0][0x230] ;  /* 0x00008c00ff087b82 */ /* 0x000f700000000a00 */
[----:B------:R-:W4:Y:S01]  /*0080*/  LDC.64 R10, c[0x0][0x238] ;  /* 0x00008e00ff0a7b82 */ /* 0x000f220000000a00 */
[----:B-1----:R-:W-:-:S04]  /*0090*/  LOP3.LUT R0, R0, 0x7f, RZ, 0xc0, !PT ;  /* 0x0000007f00007812 */ /* 0x002fc800078ec0ff */
[----:B---3--:R-:W-:-:S04]  /*00a0*/  LEA R0, R3, R0, 0x7 ;  /* 0x0000000003007211 */ /* 0x008fc800078e38ff */
[C---:B------:R-:W-:Y:S01]  /*00b0*/  ISETP.GE.AND P0, PT, R0.reuse, 0x90, PT ;  /* 0x000000900000780c */ /* 0x040fe20003f06270 */
[----:B------:R-:W-:-:S05]  /*00c0*/  IMAD.HI R2, R0, 0x38e38e39, RZ ;  /* 0x38e38e3900027827 */ /* 0x000fca00078e02ff */
[----:B------:R-:W-:-:S04]  /*00d0*/  SHF.R.S32.HI R3, RZ, 0x1, R2 ;  /* 0x00000001ff037819 */ /* 0x000fc80000011402 */
[----:B------:R-:W-:-:S04]  /*00e0*/  LEA.HI R3, R2, R3, RZ, 0x1 ;  /* 0x0000000302037211 */ /* 0x000fc800078f08ff */
[----:B------:R-:W-:-:S04]  /*00f0*/  SHF.R.S32.HI R2, RZ, 0x1f, R3 ;  /* 0x0000001fff027819 */ /* 0x000fc80000011403 */
[----:B------:R-:W-:-:S04]  /*0100*/  LEA.HI R2, R2, R3, RZ, 0x2 ;  /* 0x0000000302027211 */ /* 0x000fc800078f10ff */
[----:B------:R-:W-:-:S04]  /*0110*/  LOP3.LUT R2, R2, 0xfffffffc, RZ, 0xc0, !PT ;  /* 0xfffffffc02027812 */ /* 0x000fc800078ec0ff */
[----:B------:R-:W-:Y:S02]  /*0120*/  IADD3 R13, R3, -R2, RZ ;  /* 0x80000002030d7210 */ /* 0x000fe40007ffe0ff */
[----:B------:R-:W1:Y:S03]  /*0130*/  LDC.64 R2, c[0x0][0x218] ;  /* 0x00008600ff027b82 */ /* 0x000e660000000a00 */
[----:B--2---:R-:W-:-:S05]  /*0140*/  IMAD.WIDE R6, R13, 0x4, R6 ;  /* 0x000000040d067825 */ /* 0x004fca00078e0206 */
[----:B------:R5:W2:Y:S01]  /*0150*/  @!P0 LDG.E.EL R14, desc[UR4][R6.64] ;  /* 0x00000004060e8981 */ /* 0x000aa2000c2e1900 */
[----:B------:R-:W-:Y:S01]  /*0160*/  HFMA2.MMA R12, -RZ, RZ, 0, 0 ;  /* 0x00000000ff0c7435 */ /* 0x000fe200000001ff */
[----:B----4-:R-:W-:-:S05]  /*0170*/  IMAD.WIDE R4, R13, 0x4, R4 ;  /* 0x000000040d047825 */ /* 0x010fca00078e0204 */
[----:B------:R-:W3:Y:S01]  /*0180*/  @!P0 LDG.E.EL R15, desc[UR4][R4.64] ;  /* 0x00000004040f8981 */ /* 0x000ee2000c2e1900 */
[----:B-----5:R-:W-:-:S04]  /*0190*/  IMAD.WIDE R6, R13, 0x4, R8 ;  /* 0x000000040d067825 */ /* 0x020fc800078e0208 */
[----:B-1----:R-:W-:-:S04]  /*01a0*/  IMAD.WIDE R2, R0, 0x4, R2 ;  /* 0x0000000400027825 */ /* 0x002fc800078e0202 */
[----:B0-----:R-:W-:Y:S01]  /*01b0*/  IMAD.WIDE R8, R13, 0x4, R10 ;  /* 0x000000040d087825 */ /* 0x001fe200078e020a */
[----:B------:R0:W3:Y:S01]  /*01c0*/  @!P0 LDG.E R12, desc[UR4][R2.64] ;  /* 0x00000004020c8981 */ /* 0x0000e2000c1e1900 */
[----:B------:R-:W-:-:S06]  /*01d0*/  CS2R R10, SRZ ;  /* 0x00000000000a7805 */ /* 0x000fcc000001ff00 */
[----:B------:R-:W4:Y:S04]  /*01e0*/  @!P0 LDG.E.EL R10, desc[UR4][R6.64] ;  /* 0x00000004060a8981 */ /* 0x000f28000c2e1900 */
[----:B------:R-:W4:Y:S01]  /*01f0*/  @!P0 LDG.E.EL R11, desc[UR4][R8.64] ;  /* 0x00000004080b8981 */ /* 0x000f22000c2e1900 */
[----:B------:R-:W-:Y:S01]  /*0200*/  MOV R16, 0x3e800000 ;  /* 0x3e80000000107802 */ /* 0x000fe20000000f00 */
[----:B--2---:R-:W-:-:S04]  /*0210*/  FADD R14, R14, 9.9999997473787516356e-06 ;  /* 0x3727c5ac0e0e7421 */ /* 0x004fc80000000000 */
[----:B------:R-:W1:Y:S02]  /*0220*/  MUFU.SQRT R13, R14 ;  /* 0x0000000e000d7308 */ /* 0x000e640000002000 */
[C---:B-1----:R-:W-:Y:S02]  /*0230*/  FSETP.GT.AND P1, PT, R13.reuse, 8.50705917302346158658e+37, PT ;  /* 0x7e8000000d00780b */ /* 0x042fe40003f24000 */
[----:B------:R-:W-:-:S11]  /*0240*/  FSETP.GEU.AND P2, PT, R13, 1.175494350822287508e-38, PT ;  /* 0x008000000d00780b */ /* 0x000fd60003f4e000 */
[----:B------:R-:W-:-:S04]  /*0250*/  @P1 FMUL R13, R13, 0.25 ;  /* 0x3e8000000d0d1820 */ /* 0x000fc80000400000 */
[----:B------:R-:W-:-:S06]  /*0260*/  @!P2 FMUL R13, R13, 16777216 ;  /* 0x4b8000000d0da820 */ /* 0x000fcc0000400000 */
[----:B------:R-:W1:Y:S01]  /*0270*/  MUFU.RCP R13, R13 ;  /* 0x0000000d000d7308 */ /* 0x000e620000001000 */
[----:B0-----:R-:W-:Y:S01]  /*0280*/  FSEL R2, R16, 1, P1 ;  /* 0x3f80000010027808 */ /* 0x001fe20000800000 */
[----:B---3--:R-:W-:-:S04]  /*0290*/  FADD R12, -R15, R12 ;  /* 0x0000000c0f0c7221 */ /* 0x008fc80000000100 */
[----:B------:R-:W-:-:S04]  /*02a0*/  @!P2 FMUL R2, R2, 16777216 ;  /* 0x4b8000000202a820 */ /* 0x000fc80000400000 */
[----:B-1----:R-:W-:-:S04]  /*02b0*/  FMUL R3, R13, R2 ;  /* 0x000000020d037220 */ /* 0x002fc80000400000 */
[----:B------:R-:W-:-:S04]  /*02c0*/  FMUL R12, R12, R3 ;  /* 0x000000030c0c7220 */ /* 0x000fc80000400000 */
[----:B----4-:R-:W-:-:S04]  /*02d0*/  FFMA R10, R12, R10, R11 ;  /* 0x0000000a0c0a7223 */ /* 0x010fc8000000000b */
[----:B------:R-:W-:-:S04]  /*02e0*/  FADD R2, RZ, -R10 ;  /* 0x8000000aff027221 */ /* 0x000fc80000000000 */
[----:B------:R-:W-:-:S05]  /*02f0*/  FMUL R4, R2, 1.4426950216293334961 ;  /* 0x3fb8aa3b02047820 */ /* 0x000fca0000400000 */
[----:B------:R-:W-:-:S13]  /*0300*/  FSETP.GEU.AND P1, PT, R4, -126, PT ;  /* 0xc2fc00000400780b */ /* 0x000fda0003f2e000 */
[----:B------:R-:W-:-:S04]  /*0310*/  @!P1 FMUL R4, R4, 0.5 ;  /* 0x3f00000004049820 */ /* 0x000fc80000400000 */
[----:B------:R-:W0:Y:S02]  /*0320*/  MUFU.EX2 R2, R4 ;  /* 0x0000000400027308 */ /* 0x000e240000000800 */
[----:B0-----:R-:W-:-:S04]  /*0330*/  @!P1 FMUL R2, R2, R2 ;  /* 0x0000000202029220 */ /* 0x001fc80000400000 */
[----:B------:R-:W-:Y:S02]  /*0340*/  FADD R5, R2, 1 ;  /* 0x3f80000002057421 */ /* 0x000fe40000000000 */
[----:B------:R-:W0:Y:S03]  /*0350*/  LDC.64 R2, c[0x0][0x210] ;  /* 0x00008400ff027b82 */ /* 0x000e260000000a00 */
[----:B------:R-:W-:-:S13]  /*0360*/  FSETP.GT.AND P1, PT, R5, 8.50705917302346158658e+37, PT ;  /* 0x7e8000000500780b */ /* 0x000fda0003f24000 */
[----:B------:R-:W-:-:S06]  /*0370*/  @P1 FMUL R5, R5, 0.25 ;  /* 0x3e80000005051820 */ /* 0x000fcc0000400000 */
[----:B------:R-:W1:Y:S01]  /*0380*/  MUFU.RCP R5, R5 ;  /* 0x0000000500057308 */ /* 0x000e620000001000 */
[----:B------:R-:W-:Y:S01]  /*0390*/  FSEL R6, R16, 1, P1 ;  /* 0x3f80000010067808 */ /* 0x000fe20000800000 */
[----:B0-----:R-:W-:-:S04]  /*03a0*/  IMAD.WIDE R2, R0, 0x4, R2 ;  /* 0x0000000400027825 */ /* 0x001fc800078e0202 */
[----:B-1----:R-:W-:-:S04]  /*03b0*/  FMUL R7, R5, R6 ;  /* 0x0000000605077220 */ /* 0x002fc80000400000 */
[----:B------:R-:W-:Y:S01]  /*03c0*/  FMUL R7, R10, R7 ;  /* 0x000000070a077220 */ /* 0x000fe20000400000 */
[----:B------:R-:W-:Y:S06]  /*03d0*/  @P0 EXIT ;  /* 0x000000000000094d */ /* 0x000fec0003800000 */
[----:B------:R-:W-:Y:S01]  /*03e0*/  STG.E desc[UR4][R2.64], R7 ;  /* 0x0000000702007986 */ /* 0x000fe2000c101904 */
[----:B------:R-:W-:Y:S05]  /*03f0*/  EXIT ;  /* 0x000000000000794d */ /* 0x000fea0003800000 */
.L_x_0:
[----:B------:R-:W-:-:S00]  /*0400*/  BRA `(.L_x_0) ;  /* 0xfffffffc00fc7947 */ /* 0x000fc0000383ffff */
[----:B------:R-:W-:-:S00]  /*0410*/  NOP ;  /* 0x0000000000007918 */ /* 0x000fc00000000000 */
        /* <DEDUP_REMOVED lines=14> */
.L_x_1:


//--------------------- .nv.global.init           --------------------------
	.section	.nv.global.init,"aw",@progbits
.nv.global.init:
	.type		_$_str,@object
	.size		_$_str,(_$_str_$_2 - _$_str)
_$_str:
        /*0000*/ 	.byte	0x5f, 0x5f, 0x43, 0x55, 0x44, 0x41, 0x5f, 0x46, 0x54, 0x5a, 0x00
	.type		_$_str_$_2,@object
	.size		_$_str_$_2,(.L_1 - _$_str_$_2)
_$_str_$_2:
        /*000b*/ 	.byte	0x5f, 0x5f, 0x43, 0x55, 0x44, 0x41, 0x5f, 0x50, 0x52, 0x45, 0x43, 0x5f, 0x53, 0x51, 0x52, 0x54
        /*001b*/ 	.byte	0x00
.L_1:


//--------------------- .nv.constant0.triton_poi_fused__native_batch_norm_legit_no_training_silu_0 --------------------------
	.section	.nv.constant0.triton_poi_fused__native_batch_norm_legit_no_training_silu_0,"a",@progbits
	.sectionflags	@""
	.align	4
.nv.constant0.triton_poi_fused__native_batch_norm_legit_no_training_silu_0:
	.zero		580
